//
// Generated by NVIDIA NVVM Compiler
//
// Compiler Build ID: CL-36424714
// Cuda compilation tools, release 13.0, V13.0.88
// Based on NVVM 20.0.0
//

.version 9.0
.target sm_100
.address_size 64

	// .globl	_Z15grayscaleKernelPhS_ii

.visible .entry _Z15grayscaleKernelPhS_ii(
	.param .u64 .ptr .align 1 _Z15grayscaleKernelPhS_ii_param_0,
	.param .u64 .ptr .align 1 _Z15grayscaleKernelPhS_ii_param_1,
	.param .u32 _Z15grayscaleKernelPhS_ii_param_2,
	.param .u32 _Z15grayscaleKernelPhS_ii_param_3
)
{
	.reg .pred 	%p<4>;
	.reg .b16 	%rs<4>;
	.reg .b32 	%r<16>;
	.reg .b32 	%f<7>;
	.reg .b64 	%rd<9>;

	ld.param.u64 	%rd1, [_Z15grayscaleKernelPhS_ii_param_0];
	ld.param.u64 	%rd2, [_Z15grayscaleKernelPhS_ii_param_1];
	ld.param.u32 	%r3, [_Z15grayscaleKernelPhS_ii_param_2];
	ld.param.u32 	%r4, [_Z15grayscaleKernelPhS_ii_param_3];
	mov.u32 	%r6, %tid.x;
	mov.u32 	%r7, %ctaid.x;
	mov.u32 	%r8, %ntid.x;
	mad.lo.s32 	%r1, %r7, %r8, %r6;
	mov.u32 	%r9, %tid.y;
	mov.u32 	%r10, %ctaid.y;
	mov.u32 	%r11, %ntid.y;
	mad.lo.s32 	%r12, %r10, %r11, %r9;
	setp.ge.s32 	%p1, %r1, %r3;
	setp.ge.s32 	%p2, %r12, %r4;
	or.pred  	%p3, %p1, %p2;
	@%p3 bra 	$L__BB0_2;
	cvta.to.global.u64 	%rd3, %rd1;
	cvta.to.global.u64 	%rd4, %rd2;
	mad.lo.s32 	%r13, %r3, %r12, %r1;
	mul.lo.s32 	%r14, %r13, 3;
	cvt.s64.s32 	%rd5, %r14;
	add.s64 	%rd6, %rd3, %rd5;
	ld.global.u8 	%rs1, [%rd6];
	ld.global.u8 	%rs2, [%rd6+1];
	ld.global.u8 	%rs3, [%rd6+2];
	cvt.rn.f32.u16 	%f1, %rs1;
	cvt.rn.f32.u16 	%f2, %rs2;
	mul.f32 	%f3, %f2, 0f3F1645A2;
	fma.rn.f32 	%f4, %f1, 0f3E991687, %f3;
	cvt.rn.f32.u16 	%f5, %rs3;
	fma.rn.f32 	%f6, %f5, 0f3DE978D5, %f4;
	cvt.rzi.u32.f32 	%r15, %f6;
	cvt.s64.s32 	%rd7, %r13;
	add.s64 	%rd8, %rd4, %rd7;
	st.global.u8 	[%rd8], %r15;
$L__BB0_2:
	ret;

}


// ===== COMPILED SASS (sm_100) =====

	.target	sm_100

	.elftype	@"ET_EXEC"


//--------------------- .note.nv.tkinfo           --------------------------
	.section	.note.nv.tkinfo,"",@"SHT_NOTE"
	.sectionflags	@"SHF_NOTE_NV_TKINFO"
	.tkinfo
        /*0018*/ 	.word	0x00000002
        /*0030*/ 	.string	""
        /*0030*/ 	.string	"ptxas"
        /*0030*/ 	.string	"Cuda compilation tools, release 13.0, V13.0.88"
        /*0030*/ 	.string	"Build cuda_13.0.r13.0/compiler.36424714_0"
        /*0030*/ 	.string	"-arch sm_100 -m 64 "



//--------------------- .note.nv.cuinfo           --------------------------
	.section	.note.nv.cuinfo,"",@"SHT_NOTE"
	.sectionflags	@"SHF_NOTE_NV_CUINFO"
        /*0018*/ 	.short	0x0002
        /*001a*/ 	.short	0x0064
        /*001c*/ 	.short	0x0082
	.zero		2


//--------------------- .nv.info                  --------------------------
	.section	.nv.info,"",@"SHT_CUDA_INFO"
	.align	4


	//----- nvinfo : EIATTR_REGCOUNT
	.align		4
        /*0000*/ 	.byte	0x04, 0x2f
        /*0002*/ 	.short	(.L_1 - .L_0)
	.align		4
.L_0:
        /*0004*/ 	.word	index@(_Z15grayscaleKernelPhS_ii)
        /*0008*/ 	.word	0x0000000a


	//----- nvinfo : EIATTR_FRAME_SIZE
	.align		4
.L_1:
        /*000c*/ 	.byte	0x04, 0x11
        /*000e*/ 	.short	(.L_3 - .L_2)
	.align		4
.L_2:
        /*0010*/ 	.word	index@(_Z15grayscaleKernelPhS_ii)
        /*0014*/ 	.word	0x00000000


	//----- nvinfo : EIATTR_MIN_STACK_SIZE
	.align		4
.L_3:
        /*0018*/ 	.byte	0x04, 0x12
        /*001a*/ 	.short	(.L_5 - .L_4)
	.align		4
.L_4:
        /*001c*/ 	.word	index@(_Z15grayscaleKernelPhS_ii)
        /*0020*/ 	.word	0x00000000
.L_5:


//--------------------- .nv.compat                --------------------------
	.section	.nv.compat,"",@"SHT_CUDA_COMPAT_INFO"
	.align	4
        /*0000*/ 	.byte	0x02, 0x09, 0x00, 0x00, 0x02, 0x02, 0x01, 0x00, 0x02, 0x05, 0x05, 0x00, 0x03, 0x07, 0x01, 0x01
        /*0010*/ 	.byte	0x02, 0x03, 0x00, 0x00, 0x02, 0x06, 0x01, 0x00, 0x04, 0x0b, 0x08, 0x00, 0x09, 0x00, 0x00, 0x00
        /*0020*/ 	.byte	0x00, 0x00, 0x00, 0x00


//--------------------- .nv.info._Z15grayscaleKernelPhS_ii --------------------------
	.section	.nv.info._Z15grayscaleKernelPhS_ii,"",@"SHT_CUDA_INFO"
	.sectionflags	@""
	.align	4


	//----- nvinfo : EIATTR_CUDA_API_VERSION
	.align		4
        /*0000*/ 	.byte	0x04, 0x37
        /*0002*/ 	.short	(.L_7 - .L_6)
.L_6:
        /*0004*/ 	.word	0x00000082


	//----- nvinfo : EIATTR_KPARAM_INFO
	.align		4
.L_7:
        /*0008*/ 	.byte	0x04, 0x17
        /*000a*/ 	.short	(.L_9 - .L_8)
.L_8:
        /*000c*/ 	.word	0x00000000
        /*0010*/ 	.short	0x0003
        /*0012*/ 	.short	0x0014
        /*0014*/ 	.byte	0x00, 0xf0, 0x11, 0x00


	//----- nvinfo : EIATTR_KPARAM_INFO
	.align		4
.L_9:
        /*0018*/ 	.byte	0x04, 0x17
        /*001a*/ 	.short	(.L_11 - .L_10)
.L_10:
        /*001c*/ 	.word	0x00000000
        /*0020*/ 	.short	0x0002
        /*0022*/ 	.short	0x0010
        /*0024*/ 	.byte	0x00, 0xf0, 0x11, 0x00


	//----- nvinfo : EIATTR_KPARAM_INFO
	.align		4
.L_11:
        /*0028*/ 	.byte	0x04, 0x17
        /*002a*/ 	.short	(.L_13 - .L_12)
.L_12:
        /*002c*/ 	.word	0x00000000
        /*0030*/ 	.short	0x0001
        /*0032*/ 	.short	0x0008
        /*0034*/ 	.byte	0x00, 0xf5, 0x21, 0x00


	//----- nvinfo : EIATTR_KPARAM_INFO
	.align		4
.L_13:
        /*0038*/ 	.byte	0x04, 0x17
        /*003a*/ 	.short	(.L_15 - .L_14)
.L_14:
        /*003c*/ 	.word	0x00000000
        /*0040*/ 	.short	0x0000
        /*0042*/ 	.short	0x0000
        /*0044*/ 	.byte	0x00, 0xf5, 0x21, 0x00


	//----- nvinfo : EIATTR_SPARSE_MMA_MASK
	.align		4
.L_15:
        /*0048*/ 	.byte	0x03, 0x50
        /*004a*/ 	.short	0x0000


	//----- nvinfo : EIATTR_MAXREG_COUNT
	.align		4
        /*004c*/ 	.byte	0x03, 0x1b
        /*004e*/ 	.short	0x00ff


	//----- nvinfo : EIATTR_MERCURY_ISA_VERSION
	.align		4
        /*0050*/ 	.byte	0x03, 0x5f
        /*0052*/ 	.short	0x0101


	//----- nvinfo : EIATTR_VRC_CTA_INIT_COUNT
	.align		4
        /*0054*/ 	.byte	0x02, 0x4a
	.zero		1
	.zero		1


	//----- nvinfo : EIATTR_EXIT_INSTR_OFFSETS
	.align		4
        /*0058*/ 	.byte	0x04, 0x1c
        /*005a*/ 	.short	(.L_17 - .L_16)


	//   ....[0]....
.L_16:
        /*005c*/ 	.word	0x000000c0


	//   ....[1]....
        /*0060*/ 	.word	0x00000200


	//----- nvinfo : EIATTR_CBANK_PARAM_SIZE
	.align		4
.L_17:
        /*0064*/ 	.byte	0x03, 0x19
        /*0066*/ 	.short	0x0018


	//----- nvinfo : EIATTR_PARAM_CBANK
	.align		4
        /*0068*/ 	.byte	0x04, 0x0a
        /*006a*/ 	.short	(.L_19 - .L_18)
	.align		4
.L_18:
        /*006c*/ 	.word	index@(.nv.constant0._Z15grayscaleKernelPhS_ii)
        /*0070*/ 	.short	0x0380
        /*0072*/ 	.short	0x0018


	//----- nvinfo : EIATTR_SW_WAR
	.align		4
.L_19:
        /*0074*/ 	.byte	0x04, 0x36
        /*0076*/ 	.short	(.L_21 - .L_20)
.L_20:
        /*0078*/ 	.word	0x00000008
.L_21:


//--------------------- .nv.callgraph             --------------------------
	.section	.nv.callgraph,"",@"SHT_CUDA_CALLGRAPH"
	.align	4
	.sectionentsize	8
	.align		4
        /*0000*/ 	.word	0x00000000
	.align		4
        /*0004*/ 	.word	0xffffffff
	.align		4
        /*0008*/ 	.word	0x00000000
	.align		4
        /*000c*/ 	.word	0xfffffffe
	.align		4
        /*0010*/ 	.word	0x00000000
	.align		4
        /*0014*/ 	.word	0xfffffffd
	.align		4
        /*0018*/ 	.word	0x00000000
	.align		4
        /*001c*/ 	.word	0xfffffffc


//--------------------- .text._Z15grayscaleKernelPhS_ii --------------------------
	.section	.text._Z15grayscaleKernelPhS_ii,"ax",@progbits
	.align	128
        .global         _Z15grayscaleKernelPhS_ii
        .type           _Z15grayscaleKernelPhS_ii,@function
        .size           _Z15grayscaleKernelPhS_ii,(.L_x_1 - _Z15grayscaleKernelPhS_ii)
        .other          _Z15grayscaleKernelPhS_ii,@"STO_CUDA_ENTRY STV_DEFAULT"
_Z15grayscaleKernelPhS_ii:
.text._Z15grayscaleKernelPhS_ii:
[----:B------:R-:W-:Y:S01]  /*0000*/  LDC R1, c[0x0][0x37c] ;  /* 0x0000df00ff017b82 */ /* 0x000fe20000000800 */
[----:B------:R-:W0:Y:S07]  /*0010*/  S2R R3, SR_TID.Y ;  /* 0x0000000000037919 */ /* 0x000e2e0000002200 */
[----:B------:R-:W1:Y:S01]  /*0020*/  LDC R5, c[0x0][0x360] ;  /* 0x0000d800ff057b82 */ /* 0x000e620000000800 */
[----:B------:R-:W2:Y:S01]  /*0030*/  LDCU.64 UR6, c[0x0][0x390] ;  /* 0x00007200ff0677ac */ /* 0x000ea20008000a00 */
[----:B------:R-:W1:Y:S06]  /*0040*/  S2R R0, SR_TID.X ;  /* 0x0000000000007919 */ /* 0x000e6c0000002100 */
[----:B------:R-:W0:Y:S08]  /*0050*/  S2UR UR5, SR_CTAID.Y ;  /* 0x00000000000579c3 */ /* 0x000e300000002600 */
[----:B------:R-:W0:Y:S08]  /*0060*/  LDC R2, c[0x0][0x364] ;  /* 0x0000d900ff027b82 */ /* 0x000e300000000800 */
[----:B------:R-:W1:Y:S01]  /*0070*/  S2UR UR4, SR_CTAID.X ;  /* 0x00000000000479c3 */ /* 0x000e620000002500 */
[----:B0-----:R-:W-:-:S05]  /*0080*/  IMAD R3, R2, UR5, R3 ;  /* 0x0000000502037c24 */ /* 0x001fca000f8e0203 */
[----:B--2---:R-:W-:Y:S01]  /*0090*/  ISETP.GE.AND P0, PT, R3, UR7, PT ;  /* 0x0000000703007c0c */ /* 0x004fe2000bf06270 */
[----:B-1----:R-:W-:-:S05]  /*00a0*/  IMAD R0, R5, UR4, R0 ;  /* 0x0000000405007c24 */ /* 0x002fca000f8e0200 */
[----:B------:R-:W-:-:S13]  /*00b0*/  ISETP.GE.OR P0, PT, R0, UR6, P0 ;  /* 0x0000000600007c0c */ /* 0x000fda0008706670 */
[----:B------:R-:W-:Y:S05]  /*00c0*/  @P0 EXIT ;  /* 0x000000000000094d */ /* 0x000fea0003800000 */
[----:B------:R-:W0:Y:S01]  /*00d0*/  LDCU.128 UR8, c[0x0][0x380] ;  /* 0x00007000ff0877ac */ /* 0x000e220008000c00 */
[----:B------:R-:W-:Y:S01]  /*00e0*/  IMAD R0, R3, UR6, R0 ;  /* 0x0000000603007c24 */ /* 0x000fe2000f8e0200 */
[----:B------:R-:W1:Y:S03]  /*00f0*/  LDCU.64 UR4, c[0x0][0x358] ;  /* 0x00006b00ff0477ac */ /* 0x000e660008000a00 */
[----:B------:R-:W-:-:S05]  /*0100*/  IMAD R3, R0, 0x3, RZ ;  /* 0x0000000300037824 */ /* 0x000fca00078e02ff */
[----:B0-----:R-:W-:-:S04]  /*0110*/  IADD3 R2, P0, PT, R3, UR8, RZ ;  /* 0x0000000803027c10 */ /* 0x001fc8000ff1e0ff */
[----:B------:R-:W-:-:S05]  /*0120*/  LEA.HI.X.SX32 R3, R3, UR9, 0x1, P0 ;  /* 0x0000000903037c11 */ /* 0x000fca00080f0eff */
[----:B-1----:R-:W2:Y:S04]  /*0130*/  LDG.E.U8 R5, desc[UR4][R2.64+0x1] ;  /* 0x0000010402057981 */ /* 0x002ea8000c1e1100 */
[----:B------:R-:W3:Y:S04]  /*0140*/  LDG.E.U8 R4, desc[UR4][R2.64] ;  /* 0x0000000402047981 */ /* 0x000ee8000c1e1100 */
[----:B------:R-:W4:Y:S01]  /*0150*/  LDG.E.U8 R6, desc[UR4][R2.64+0x2] ;  /* 0x0000020402067981 */ /* 0x000f22000c1e1100 */
[----:B--2---:R-:W-:Y:S02]  /*0160*/  I2FP.F32.U32 R5, R5 ;  /* 0x0000000500057245 */ /* 0x004fe40000201000 */
[----:B---3--:R-:W-:-:S03]  /*0170*/  I2FP.F32.U32 R4, R4 ;  /* 0x0000000400047245 */ /* 0x008fc60000201000 */
[----:B------:R-:W-:Y:S01]  /*0180*/  FMUL R5, R5, 0.58700001239776611328 ;  /* 0x3f1645a205057820 */ /* 0x000fe20000400000 */
[----:B----4-:R-:W-:-:S03]  /*0190*/  I2FP.F32.U32 R7, R6 ;  /* 0x0000000600077245 */ /* 0x010fc60000201000 */
[----:B------:R-:W-:-:S04]  /*01a0*/  FFMA R4, R4, 0.29899999499320983887, R5 ;  /* 0x3e99168704047823 */ /* 0x000fc80000000005 */
[----:B------:R-:W-:Y:S01]  /*01b0*/  FFMA R7, R7, 0.11400000005960464478, R4 ;  /* 0x3de978d507077823 */ /* 0x000fe20000000004 */
[----:B------:R-:W-:-:S04]  /*01c0*/  IADD3 R4, P0, PT, R0, UR10, RZ ;  /* 0x0000000a00047c10 */ /* 0x000fc8000ff1e0ff */
[----:B------:R-:W-:Y:S01]  /*01d0*/  LEA.HI.X.SX32 R5, R0, UR11, 0x1, P0 ;  /* 0x0000000b00057c11 */ /* 0x000fe200080f0eff */
[----:B------:R-:W0:Y:S04]  /*01e0*/  F2I.U32.TRUNC.NTZ R7, R7 ;  /* 0x0000000700077305 */ /* 0x000e28000020f000 */
[----:B0-----:R-:W-:Y:S01]  /*01f0*/  STG.E.U8 desc[UR4][R4.64], R7 ;  /* 0x0000000704007986 */ /* 0x001fe2000c101104 */
[----:B------:R-:W-:Y:S05]  /*0200*/  EXIT ;  /* 0x000000000000794d */ /* 0x000fea0003800000 */
.L_x_0:
[----:B------:R-:W-:-:S00]  /*0210*/  BRA `(.L_x_0) ;  /* 0xfffffffc00fc7947 */ /* 0x000fc0000383ffff */
[----:B------:R-:W-:-:S00]  /*0220*/  NOP ;  /* 0x0000000000007918 */ /* 0x000fc00000000000 */
        /* <DEDUP_REMOVED lines=13> */
.L_x_1:


//--------------------- .nv.shared.reserved.0     --------------------------
	.section	.nv.shared.reserved.0,"aw",@nobits
	.weak		__nv_reservedSMEM_offset_0_alias
	.size		__nv_reservedSMEM_offset_0_alias, 0, 64
	.other		__nv_reservedSMEM_offset_0_alias,@"STO_CUDA_RESERVED_SHARED STV_DEFAULT"
__nv_reservedSMEM_offset_0_alias:
	.zero		0
	.zero		64


//--------------------- .nv.constant0._Z15grayscaleKernelPhS_ii --------------------------
	.section	.nv.constant0._Z15grayscaleKernelPhS_ii,"a",@progbits
	.sectionflags	@""
	.align	4
.nv.constant0._Z15grayscaleKernelPhS_ii:
	.zero		920


//--------------------- SYMBOLS --------------------------

	.type		.nv.reservedSmem.offset0,@object
	.size		.nv.reservedSmem.offset0,0x4
